//
// Generated by NVIDIA NVVM Compiler
//
// Compiler Build ID: CL-36424714
// Cuda compilation tools, release 13.0, V13.0.88
// Based on NVVM 20.0.0
//

.version 9.0
.target sm_100
.address_size 64

	// .globl	_Z16transpose_globalPhS_ii
// _ZZ16transpose_sharedPhS_iiE4tile has been demoted

.visible .entry _Z16transpose_globalPhS_ii(
	.param .u64 .ptr .align 1 _Z16transpose_globalPhS_ii_param_0,
	.param .u64 .ptr .align 1 _Z16transpose_globalPhS_ii_param_1,
	.param .u32 _Z16transpose_globalPhS_ii_param_2,
	.param .u32 _Z16transpose_globalPhS_ii_param_3
)
{
	.reg .pred 	%p<4>;
	.reg .b16 	%rs<4>;
	.reg .b32 	%r<17>;
	.reg .b64 	%rd<9>;

	ld.param.u64 	%rd1, [_Z16transpose_globalPhS_ii_param_0];
	ld.param.u64 	%rd2, [_Z16transpose_globalPhS_ii_param_1];
	ld.param.u32 	%r3, [_Z16transpose_globalPhS_ii_param_2];
	ld.param.u32 	%r5, [_Z16transpose_globalPhS_ii_param_3];
	mov.u32 	%r6, %ctaid.x;
	mov.u32 	%r7, %ntid.x;
	mov.u32 	%r8, %tid.x;
	mad.lo.s32 	%r1, %r6, %r7, %r8;
	mov.u32 	%r9, %ctaid.y;
	mov.u32 	%r10, %ntid.y;
	mov.u32 	%r11, %tid.y;
	mad.lo.s32 	%r12, %r9, %r10, %r11;
	setp.ge.s32 	%p1, %r1, %r3;
	setp.ge.s32 	%p2, %r12, %r5;
	or.pred  	%p3, %p1, %p2;
	@%p3 bra 	$L__BB0_2;
	cvta.to.global.u64 	%rd3, %rd1;
	cvta.to.global.u64 	%rd4, %rd2;
	mad.lo.s32 	%r13, %r3, %r12, %r1;
	mad.lo.s32 	%r14, %r5, %r1, %r12;
	mul.lo.s32 	%r15, %r14, 3;
	mul.lo.s32 	%r16, %r13, 3;
	cvt.s64.s32 	%rd5, %r16;
	add.s64 	%rd6, %rd3, %rd5;
	ld.global.u8 	%rs1, [%rd6];
	cvt.s64.s32 	%rd7, %r15;
	add.s64 	%rd8, %rd4, %rd7;
	st.global.u8 	[%rd8], %rs1;
	ld.global.u8 	%rs2, [%rd6+1];
	st.global.u8 	[%rd8+1], %rs2;
	ld.global.u8 	%rs3, [%rd6+2];
	st.global.u8 	[%rd8+2], %rs3;
$L__BB0_2:
	ret;

}
	// .globl	_Z16transpose_sharedPhS_ii
.visible .entry _Z16transpose_sharedPhS_ii(
	.param .u64 .ptr .align 1 _Z16transpose_sharedPhS_ii_param_0,
	.param .u64 .ptr .align 1 _Z16transpose_sharedPhS_ii_param_1,
	.param .u32 _Z16transpose_sharedPhS_ii_param_2,
	.param .u32 _Z16transpose_sharedPhS_ii_param_3
)
{
	.reg .pred 	%p<7>;
	.reg .b16 	%rs<7>;
	.reg .b32 	%r<25>;
	.reg .b64 	%rd<9>;
	// demoted variable
	.shared .align 1 .b8 _ZZ16transpose_sharedPhS_iiE4tile[3072];
	ld.param.u64 	%rd1, [_Z16transpose_sharedPhS_ii_param_0];
	ld.param.u64 	%rd2, [_Z16transpose_sharedPhS_ii_param_1];
	ld.param.u32 	%r9, [_Z16transpose_sharedPhS_ii_param_2];
	ld.param.u32 	%r11, [_Z16transpose_sharedPhS_ii_param_3];
	mov.u32 	%r12, %ctaid.x;
	shl.b32 	%r1, %r12, 5;
	mov.u32 	%r2, %tid.x;
	add.s32 	%r3, %r1, %r2;
	mov.u32 	%r13, %ctaid.y;
	shl.b32 	%r4, %r13, 5;
	mov.u32 	%r5, %tid.y;
	add.s32 	%r14, %r4, %r5;
	setp.ge.s32 	%p1, %r3, %r9;
	setp.ge.s32 	%p2, %r14, %r11;
	or.pred  	%p3, %p1, %p2;
	@%p3 bra 	$L__BB1_2;
	cvta.to.global.u64 	%rd3, %rd1;
	mad.lo.s32 	%r15, %r9, %r14, %r3;
	mov.u32 	%r16, _ZZ16transpose_sharedPhS_iiE4tile;
	mad.lo.s32 	%r17, %r5, 96, %r16;
	mul.lo.s32 	%r18, %r15, 3;
	cvt.s64.s32 	%rd4, %r18;
	add.s64 	%rd5, %rd3, %rd4;
	ld.global.u8 	%rs1, [%rd5];
	mad.lo.s32 	%r19, %r2, 3, %r17;
	st.shared.u8 	[%r19], %rs1;
	ld.global.u8 	%rs2, [%rd5+1];
	st.shared.u8 	[%r19+1], %rs2;
	ld.global.u8 	%rs3, [%rd5+2];
	st.shared.u8 	[%r19+2], %rs3;
$L__BB1_2:
	bar.sync 	0;
	add.s32 	%r7, %r4, %r2;
	add.s32 	%r8, %r1, %r5;
	setp.ge.s32 	%p4, %r7, %r11;
	setp.ge.s32 	%p5, %r8, %r9;
	or.pred  	%p6, %p5, %p4;
	@%p6 bra 	$L__BB1_4;
	mad.lo.s32 	%r20, %r11, %r8, %r7;
	mul.lo.s32 	%r21, %r20, 3;
	mov.u32 	%r22, _ZZ16transpose_sharedPhS_iiE4tile;
	mad.lo.s32 	%r23, %r2, 96, %r22;
	mad.lo.s32 	%r24, %r5, 3, %r23;
	ld.shared.u8 	%rs4, [%r24];
	cvt.s64.s32 	%rd6, %r21;
	cvta.to.global.u64 	%rd7, %rd2;
	add.s64 	%rd8, %rd7, %rd6;
	st.global.u8 	[%rd8], %rs4;
	ld.shared.u8 	%rs5, [%r24+1];
	st.global.u8 	[%rd8+1], %rs5;
	ld.shared.u8 	%rs6, [%r24+2];
	st.global.u8 	[%rd8+2], %rs6;
$L__BB1_4:
	ret;

}


// ===== COMPILED SASS (sm_100) =====

	.target	sm_100

	.elftype	@"ET_EXEC"


//--------------------- .note.nv.tkinfo           --------------------------
	.section	.note.nv.tkinfo,"",@"SHT_NOTE"
	.sectionflags	@"SHF_NOTE_NV_TKINFO"
	.tkinfo
        /*0018*/ 	.word	0x00000002
        /*0030*/ 	.string	""
        /*0030*/ 	.string	"ptxas"
        /*0030*/ 	.string	"Cuda compilation tools, release 13.0, V13.0.88"
        /*0030*/ 	.string	"Build cuda_13.0.r13.0/compiler.36424714_0"
        /*0030*/ 	.string	"-arch sm_100 -m 64 "



//--------------------- .note.nv.cuinfo           --------------------------
	.section	.note.nv.cuinfo,"",@"SHT_NOTE"
	.sectionflags	@"SHF_NOTE_NV_CUINFO"
        /*0018*/ 	.short	0x0002
        /*001a*/ 	.short	0x0064
        /*001c*/ 	.short	0x0082
	.zero		2


//--------------------- .nv.info                  --------------------------
	.section	.nv.info,"",@"SHT_CUDA_INFO"
	.align	4


	//----- nvinfo : EIATTR_REGCOUNT
	.align		4
        /*0000*/ 	.byte	0x04, 0x2f
        /*0002*/ 	.short	(.L_1 - .L_0)
	.align		4
.L_0:
        /*0004*/ 	.word	index@(_Z16transpose_globalPhS_ii)
        /*0008*/ 	.word	0x0000000e


	//----- nvinfo : EIATTR_FRAME_SIZE
	.align		4
.L_1:
        /*000c*/ 	.byte	0x04, 0x11
        /*000e*/ 	.short	(.L_3 - .L_2)
	.align		4
.L_2:
        /*0010*/ 	.word	index@(_Z16transpose_globalPhS_ii)
        /*0014*/ 	.word	0x00000000


	//----- nvinfo : EIATTR_REGCOUNT
	.align		4
.L_3:
        /*0018*/ 	.byte	0x04, 0x2f
        /*001a*/ 	.short	(.L_5 - .L_4)
	.align		4
.L_4:
        /*001c*/ 	.word	index@(_Z16transpose_sharedPhS_ii)
        /*0020*/ 	.word	0x0000000f


	//----- nvinfo : EIATTR_FRAME_SIZE
	.align		4
.L_5:
        /*0024*/ 	.byte	0x04, 0x11
        /*0026*/ 	.short	(.L_7 - .L_6)
	.align		4
.L_6:
        /*0028*/ 	.word	index@(_Z16transpose_sharedPhS_ii)
        /*002c*/ 	.word	0x00000000


	//----- nvinfo : EIATTR_MIN_STACK_SIZE
	.align		4
.L_7:
        /*0030*/ 	.byte	0x04, 0x12
        /*0032*/ 	.short	(.L_9 - .L_8)
	.align		4
.L_8:
        /*0034*/ 	.word	index@(_Z16transpose_sharedPhS_ii)
        /*0038*/ 	.word	0x00000000


	//----- nvinfo : EIATTR_MIN_STACK_SIZE
	.align		4
.L_9:
        /*003c*/ 	.byte	0x04, 0x12
        /*003e*/ 	.short	(.L_11 - .L_10)
	.align		4
.L_10:
        /*0040*/ 	.word	index@(_Z16transpose_globalPhS_ii)
        /*0044*/ 	.word	0x00000000
.L_11:


//--------------------- .nv.compat                --------------------------
	.section	.nv.compat,"",@"SHT_CUDA_COMPAT_INFO"
	.align	4
        /*0000*/ 	.byte	0x02, 0x09, 0x00, 0x00, 0x02, 0x02, 0x01, 0x00, 0x02, 0x05, 0x05, 0x00, 0x03, 0x07, 0x01, 0x01
        /*0010*/ 	.byte	0x02, 0x03, 0x00, 0x00, 0x02, 0x06, 0x01, 0x00, 0x04, 0x0b, 0x08, 0x00, 0x09, 0x00, 0x00, 0x00
        /*0020*/ 	.byte	0x00, 0x00, 0x00, 0x00


//--------------------- .nv.info._Z16transpose_sharedPhS_ii --------------------------
	.section	.nv.info._Z16transpose_sharedPhS_ii,"",@"SHT_CUDA_INFO"
	.sectionflags	@""
	.align	4


	//----- nvinfo : EIATTR_CUDA_API_VERSION
	.align		4
        /*0000*/ 	.byte	0x04, 0x37
        /*0002*/ 	.short	(.L_13 - .L_12)
.L_12:
        /*0004*/ 	.word	0x00000082


	//----- nvinfo : EIATTR_KPARAM_INFO
	.align		4
.L_13:
        /*0008*/ 	.byte	0x04, 0x17
        /*000a*/ 	.short	(.L_15 - .L_14)
.L_14:
        /*000c*/ 	.word	0x00000000
        /*0010*/ 	.short	0x0003
        /*0012*/ 	.short	0x0014
        /*0014*/ 	.byte	0x00, 0xf0, 0x11, 0x00


	//----- nvinfo : EIATTR_KPARAM_INFO
	.align		4
.L_15:
        /*0018*/ 	.byte	0x04, 0x17
        /*001a*/ 	.short	(.L_17 - .L_16)
.L_16:
        /*001c*/ 	.word	0x00000000
        /*0020*/ 	.short	0x0002
        /*0022*/ 	.short	0x0010
        /*0024*/ 	.byte	0x00, 0xf0, 0x11, 0x00


	//----- nvinfo : EIATTR_KPARAM_INFO
	.align		4
.L_17:
        /*0028*/ 	.byte	0x04, 0x17
        /*002a*/ 	.short	(.L_19 - .L_18)
.L_18:
        /*002c*/ 	.word	0x00000000
        /*0030*/ 	.short	0x0001
        /*0032*/ 	.short	0x0008
        /*0034*/ 	.byte	0x00, 0xf5, 0x21, 0x00


	//----- nvinfo : EIATTR_KPARAM_INFO
	.align		4
.L_19:
        /*0038*/ 	.byte	0x04, 0x17
        /*003a*/ 	.short	(.L_21 - .L_20)
.L_20:
        /*003c*/ 	.word	0x00000000
        /*0040*/ 	.short	0x0000
        /*0042*/ 	.short	0x0000
        /*0044*/ 	.byte	0x00, 0xf5, 0x21, 0x00


	//----- nvinfo : EIATTR_SPARSE_MMA_MASK
	.align		4
.L_21:
        /*0048*/ 	.byte	0x03, 0x50
        /*004a*/ 	.short	0x0000


	//----- nvinfo : EIATTR_MAXREG_COUNT
	.align		4
        /*004c*/ 	.byte	0x03, 0x1b
        /*004e*/ 	.short	0x00ff


	//----- nvinfo : EIATTR_NUM_BARRIERS
	.align		4
        /*0050*/ 	.byte	0x02, 0x4c
        /*0052*/ 	.byte	0x01
	.zero		1


	//----- nvinfo : EIATTR_MERCURY_ISA_VERSION
	.align		4
        /*0054*/ 	.byte	0x03, 0x5f
        /*0056*/ 	.short	0x0101


	//----- nvinfo : EIATTR_VRC_CTA_INIT_COUNT
	.align		4
        /*0058*/ 	.byte	0x02, 0x4a
	.zero		1
	.zero		1


	//----- nvinfo : EIATTR_EXIT_INSTR_OFFSETS
	.align		4
        /*005c*/ 	.byte	0x04, 0x1c
        /*005e*/ 	.short	(.L_23 - .L_22)


	//   ....[0]....
.L_22:
        /*0060*/ 	.word	0x00000200


	//   ....[1]....
        /*0064*/ 	.word	0x00000310


	//----- nvinfo : EIATTR_CBANK_PARAM_SIZE
	.align		4
.L_23:
        /*0068*/ 	.byte	0x03, 0x19
        /*006a*/ 	.short	0x0018


	//----- nvinfo : EIATTR_PARAM_CBANK
	.align		4
        /*006c*/ 	.byte	0x04, 0x0a
        /*006e*/ 	.short	(.L_25 - .L_24)
	.align		4
.L_24:
        /*0070*/ 	.word	index@(.nv.constant0._Z16transpose_sharedPhS_ii)
        /*0074*/ 	.short	0x0380
        /*0076*/ 	.short	0x0018


	//----- nvinfo : EIATTR_SW_WAR
	.align		4
.L_25:
        /*0078*/ 	.byte	0x04, 0x36
        /*007a*/ 	.short	(.L_27 - .L_26)
.L_26:
        /*007c*/ 	.word	0x00000008
.L_27:


//--------------------- .nv.info._Z16transpose_globalPhS_ii --------------------------
	.section	.nv.info._Z16transpose_globalPhS_ii,"",@"SHT_CUDA_INFO"
	.sectionflags	@""
	.align	4


	//----- nvinfo : EIATTR_CUDA_API_VERSION
	.align		4
        /*0000*/ 	.byte	0x04, 0x37
        /*0002*/ 	.short	(.L_29 - .L_28)
.L_28:
        /*0004*/ 	.word	0x00000082


	//----- nvinfo : EIATTR_KPARAM_INFO
	.align		4
.L_29:
        /*0008*/ 	.byte	0x04, 0x17
        /*000a*/ 	.short	(.L_31 - .L_30)
.L_30:
        /*000c*/ 	.word	0x00000000
        /*0010*/ 	.short	0x0003
        /*0012*/ 	.short	0x0014
        /*0014*/ 	.byte	0x00, 0xf0, 0x11, 0x00


	//----- nvinfo : EIATTR_KPARAM_INFO
	.align		4
.L_31:
        /*0018*/ 	.byte	0x04, 0x17
        /*001a*/ 	.short	(.L_33 - .L_32)
.L_32:
        /*001c*/ 	.word	0x00000000
        /*0020*/ 	.short	0x0002
        /*0022*/ 	.short	0x0010
        /*0024*/ 	.byte	0x00, 0xf0, 0x11, 0x00


	//----- nvinfo : EIATTR_KPARAM_INFO
	.align		4
.L_33:
        /*0028*/ 	.byte	0x04, 0x17
        /*002a*/ 	.short	(.L_35 - .L_34)
.L_34:
        /*002c*/ 	.word	0x00000000
        /*0030*/ 	.short	0x0001
        /*0032*/ 	.short	0x0008
        /*0034*/ 	.byte	0x00, 0xf5, 0x21, 0x00


	//----- nvinfo : EIATTR_KPARAM_INFO
	.align		4
.L_35:
        /*0038*/ 	.byte	0x04, 0x17
        /*003a*/ 	.short	(.L_37 - .L_36)
.L_36:
        /*003c*/ 	.word	0x00000000
        /*0040*/ 	.short	0x0000
        /*0042*/ 	.short	0x0000
        /*0044*/ 	.byte	0x00, 0xf5, 0x21, 0x00


	//----- nvinfo : EIATTR_SPARSE_MMA_MASK
	.align		4
.L_37:
        /*0048*/ 	.byte	0x03, 0x50
        /*004a*/ 	.short	0x0000


	//----- nvinfo : EIATTR_MAXREG_COUNT
	.align		4
        /*004c*/ 	.byte	0x03, 0x1b
        /*004e*/ 	.short	0x00ff


	//----- nvinfo : EIATTR_MERCURY_ISA_VERSION
	.align		4
        /*0050*/ 	.byte	0x03, 0x5f
        /*0052*/ 	.short	0x0101


	//----- nvinfo : EIATTR_VRC_CTA_INIT_COUNT
	.align		4
        /*0054*/ 	.byte	0x02, 0x4a
	.zero		1
	.zero		1


	//----- nvinfo : EIATTR_EXIT_INSTR_OFFSETS
	.align		4
        /*0058*/ 	.byte	0x04, 0x1c
        /*005a*/ 	.short	(.L_39 - .L_38)


	//   ....[0]....
.L_38:
        /*005c*/ 	.word	0x000000c0


	//   ....[1]....
        /*0060*/ 	.word	0x000001d0


	//----- nvinfo : EIATTR_CBANK_PARAM_SIZE
	.align		4
.L_39:
        /*0064*/ 	.byte	0x03, 0x19
        /*0066*/ 	.short	0x0018


	//----- nvinfo : EIATTR_PARAM_CBANK
	.align		4
        /*0068*/ 	.byte	0x04, 0x0a
        /*006a*/ 	.short	(.L_41 - .L_40)
	.align		4
.L_40:
        /*006c*/ 	.word	index@(.nv.constant0._Z16transpose_globalPhS_ii)
        /*0070*/ 	.short	0x0380
        /*0072*/ 	.short	0x0018


	//----- nvinfo : EIATTR_SW_WAR
	.align		4
.L_41:
        /*0074*/ 	.byte	0x04, 0x36
        /*0076*/ 	.short	(.L_43 - .L_42)
.L_42:
        /*0078*/ 	.word	0x00000008
.L_43:


//--------------------- .nv.callgraph             --------------------------
	.section	.nv.callgraph,"",@"SHT_CUDA_CALLGRAPH"
	.align	4
	.sectionentsize	8
	.align		4
        /*0000*/ 	.word	0x00000000
	.align		4
        /*0004*/ 	.word	0xffffffff
	.align		4
        /*0008*/ 	.word	0x00000000
	.align		4
        /*000c*/ 	.word	0xfffffffe
	.align		4
        /*0010*/ 	.word	0x00000000
	.align		4
        /*0014*/ 	.word	0xfffffffd
	.align		4
        /*0018*/ 	.word	0x00000000
	.align		4
        /*001c*/ 	.word	0xfffffffc


//--------------------- .text._Z16transpose_sharedPhS_ii --------------------------
	.section	.text._Z16transpose_sharedPhS_ii,"ax",@progbits
	.align	128
        .global         _Z16transpose_sharedPhS_ii
        .type           _Z16transpose_sharedPhS_ii,@function
        .size           _Z16transpose_sharedPhS_ii,(.L_x_2 - _Z16transpose_sharedPhS_ii)
        .other          _Z16transpose_sharedPhS_ii,@"STO_CUDA_ENTRY STV_DEFAULT"
_Z16transpose_sharedPhS_ii:
.text._Z16transpose_sharedPhS_ii:
[----:B------:R-:W-:Y:S01]  /*0000*/  LDC R1, c[0x0][0x37c] ;  /* 0x0000df00ff017b82 */ /* 0x000fe20000000800 */
[----:B------:R-:W0:Y:S01]  /*0010*/  S2R R11, SR_TID.Y ;  /* 0x00000000000b7919 */ /* 0x000e220000002200 */
[----:B------:R-:W1:Y:S01]  /*0020*/  LDCU.64 UR6, c[0x0][0x390] ;  /* 0x00007200ff0677ac */ /* 0x000e620008000a00 */
[----:B------:R-:W0:Y:S01]  /*0030*/  S2R R12, SR_CTAID.Y ;  /* 0x00000000000c7919 */ /* 0x000e220000002600 */
[----:B------:R-:W2:Y:S01]  /*0040*/  LDCU.64 UR4, c[0x0][0x358] ;  /* 0x00006b00ff0477ac */ /* 0x000ea20008000a00 */
[----:B------:R-:W3:Y:S01]  /*0050*/  S2R R10, SR_CTAID.X ;  /* 0x00000000000a7919 */ /* 0x000ee20000002500 */
[----:B------:R-:W3:Y:S01]  /*0060*/  S2R R9, SR_TID.X ;  /* 0x0000000000097919 */ /* 0x000ee20000002100 */
[----:B0-----:R-:W-:-:S05]  /*0070*/  IMAD R3, R12, 0x20, R11 ;  /* 0x000000200c037824 */ /* 0x001fca00078e020b */
[----:B-1----:R-:W-:Y:S01]  /*0080*/  ISETP.GE.AND P0, PT, R3, UR7, PT ;  /* 0x0000000703007c0c */ /* 0x002fe2000bf06270 */
[----:B---3--:R-:W-:-:S05]  /*0090*/  IMAD R0, R10, 0x20, R9 ;  /* 0x000000200a007824 */ /* 0x008fca00078e0209 */
[----:B------:R-:W-:-:S13]  /*00a0*/  ISETP.GE.OR P0, PT, R0, UR6, P0 ;  /* 0x0000000600007c0c */ /* 0x000fda0008706670 */
[----:B------:R-:W0:Y:S01]  /*00b0*/  @!P0 LDC.64 R4, c[0x0][0x380] ;  /* 0x0000e000ff048b82 */ /* 0x000e220000000a00 */
[----:B------:R-:W-:-:S04]  /*00c0*/  @!P0 IMAD R0, R3, UR6, R0 ;  /* 0x0000000603008c24 */ /* 0x000fc8000f8e0200 */
[----:B------:R-:W-:-:S05]  /*00d0*/  @!P0 IMAD R0, R0, 0x3, RZ ;  /* 0x0000000300008824 */ /* 0x000fca00078e02ff */
[----:B0-----:R-:W-:-:S04]  /*00e0*/  @!P0 IADD3 R2, P1, PT, R0, R4, RZ ;  /* 0x0000000400028210 */ /* 0x001fc80007f3e0ff */
[----:B------:R-:W-:-:S05]  /*00f0*/  @!P0 LEA.HI.X.SX32 R3, R0, R5, 0x1, P1 ;  /* 0x0000000500038211 */ /* 0x000fca00008f0eff */
[----:B--2---:R-:W2:Y:S04]  /*0100*/  @!P0 LDG.E.U8 R4, desc[UR4][R2.64] ;  /* 0x0000000402048981 */ /* 0x004ea8000c1e1100 */
[----:B------:R-:W3:Y:S04]  /*0110*/  @!P0 LDG.E.U8 R6, desc[UR4][R2.64+0x1] ;  /* 0x0000010402068981 */ /* 0x000ee8000c1e1100 */
[----:B------:R-:W4:Y:S01]  /*0120*/  @!P0 LDG.E.U8 R8, desc[UR4][R2.64+0x2] ;  /* 0x0000020402088981 */ /* 0x000f22000c1e1100 */
[----:B------:R-:W-:Y:S01]  /*0130*/  @!P0 MOV R0, 0x400 ;  /* 0x0000040000008802 */ /* 0x000fe20000000f00 */
[----:B------:R-:W-:Y:S01]  /*0140*/  IMAD R7, R12, 0x20, R9 ;  /* 0x000000200c077824 */ /* 0x000fe200078e0209 */
[----:B------:R-:W0:Y:S01]  /*0150*/  @!P0 S2R R5, SR_CgaCtaId ;  /* 0x0000000000058919 */ /* 0x000e220000008800 */
[----:B------:R-:W-:-:S03]  /*0160*/  IMAD R10, R10, 0x20, R11 ;  /* 0x000000200a0a7824 */ /* 0x000fc600078e020b */
[----:B------:R-:W-:-:S04]  /*0170*/  ISETP.GE.AND P1, PT, R7, UR7, PT ;  /* 0x0000000707007c0c */ /* 0x000fc8000bf26270 */
[----:B------:R-:W-:Y:S02]  /*0180*/  ISETP.GE.OR P1, PT, R10, UR6, P1 ;  /* 0x000000060a007c0c */ /* 0x000fe40008f26670 */
[----:B0-----:R-:W-:-:S05]  /*0190*/  @!P0 LEA R0, R5, R0, 0x18 ;  /* 0x0000000005008211 */ /* 0x001fca00078ec0ff */
[----:B------:R-:W-:-:S04]  /*01a0*/  @!P0 IMAD R0, R11, 0x60, R0 ;  /* 0x000000600b008824 */ /* 0x000fc800078e0200 */
[----:B------:R-:W-:-:S05]  /*01b0*/  @!P0 IMAD R5, R9, 0x3, R0 ;  /* 0x0000000309058824 */ /* 0x000fca00078e0200 */
[----:B--2---:R0:W-:Y:S04]  /*01c0*/  @!P0 STS.U8 [R5], R4 ;  /* 0x0000000405008388 */ /* 0x0041e80000000000 */
[----:B---3--:R0:W-:Y:S04]  /*01d0*/  @!P0 STS.U8 [R5+0x1], R6 ;  /* 0x0000010605008388 */ /* 0x0081e80000000000 */
[----:B----4-:R0:W-:Y:S01]  /*01e0*/  @!P0 STS.U8 [R5+0x2], R8 ;  /* 0x0000020805008388 */ /* 0x0101e20000000000 */
[----:B------:R-:W-:Y:S06]  /*01f0*/  BAR.SYNC.DEFER_BLOCKING 0x0 ;  /* 0x0000000000007b1d */ /* 0x000fec0000010000 */
[----:B------:R-:W-:Y:S05]  /*0200*/  @P1 EXIT ;  /* 0x000000000000194d */ /* 0x000fea0003800000 */
[----:B------:R-:W1:Y:S01]  /*0210*/  S2R R3, SR_CgaCtaId ;  /* 0x0000000000037919 */ /* 0x000e620000008800 */
[----:B------:R-:W-:Y:S01]  /*0220*/  MOV R0, 0x400 ;  /* 0x0000040000007802 */ /* 0x000fe20000000f00 */
[----:B------:R-:W2:Y:S01]  /*0230*/  LDCU.64 UR8, c[0x0][0x388] ;  /* 0x00007100ff0877ac */ /* 0x000ea20008000a00 */
[----:B------:R-:W-:-:S04]  /*0240*/  IMAD R7, R10, UR7, R7 ;  /* 0x000000070a077c24 */ /* 0x000fc8000f8e0207 */
[----:B------:R-:W-:-:S05]  /*0250*/  IMAD R7, R7, 0x3, RZ ;  /* 0x0000000307077824 */ /* 0x000fca00078e02ff */
[----:B--2---:R-:W-:Y:S02]  /*0260*/  IADD3 R2, P0, PT, R7, UR8, RZ ;  /* 0x0000000807027c10 */ /* 0x004fe4000ff1e0ff */
[----:B-1----:R-:W-:Y:S02]  /*0270*/  LEA R0, R3, R0, 0x18 ;  /* 0x0000000003007211 */ /* 0x002fe400078ec0ff */
[----:B------:R-:W-:-:S03]  /*0280*/  LEA.HI.X.SX32 R3, R7, UR9, 0x1, P0 ;  /* 0x0000000907037c11 */ /* 0x000fc600080f0eff */
[----:B------:R-:W-:-:S04]  /*0290*/  IMAD R0, R9, 0x60, R0 ;  /* 0x0000006009007824 */ /* 0x000fc800078e0200 */
[----:B------:R-:W-:-:S05]  /*02a0*/  IMAD R0, R11, 0x3, R0 ;  /* 0x000000030b007824 */ /* 0x000fca00078e0200 */
[----:B0-----:R-:W0:Y:S04]  /*02b0*/  LDS.U8 R5, [R0] ;  /* 0x0000000000057984 */ /* 0x001e280000000000 */
[----:B------:R-:W1:Y:S04]  /*02c0*/  LDS.U8 R9, [R0+0x1] ;  /* 0x0000010000097984 */ /* 0x000e680000000000 */
[----:B------:R-:W2:Y:S04]  /*02d0*/  LDS.U8 R11, [R0+0x2] ;  /* 0x00000200000b7984 */ /* 0x000ea80000000000 */
[----:B0-----:R-:W-:Y:S04]  /*02e0*/  STG.E.U8 desc[UR4][R2.64], R5 ;  /* 0x0000000502007986 */ /* 0x001fe8000c101104 */
[----:B-1----:R-:W-:Y:S04]  /*02f0*/  STG.E.U8 desc[UR4][R2.64+0x1], R9 ;  /* 0x0000010902007986 */ /* 0x002fe8000c101104 */
[----:B--2---:R-:W-:Y:S01]  /*0300*/  STG.E.U8 desc[UR4][R2.64+0x2], R11 ;  /* 0x0000020b02007986 */ /* 0x004fe2000c101104 */
[----:B------:R-:W-:Y:S05]  /*0310*/  EXIT ;  /* 0x000000000000794d */ /* 0x000fea0003800000 */
.L_x_0:
[----:B------:R-:W-:-:S00]  /*0320*/  BRA `(.L_x_0) ;  /* 0xfffffffc00fc7947 */ /* 0x000fc0000383ffff */
[----:B------:R-:W-:-:S00]  /*0330*/  NOP ;  /* 0x0000000000007918 */ /* 0x000fc00000000000 */
        /* <DEDUP_REMOVED lines=12> */
.L_x_2:


//--------------------- .text._Z16transpose_globalPhS_ii --------------------------
	.section	.text._Z16transpose_globalPhS_ii,"ax",@progbits
	.align	128
        .global         _Z16transpose_globalPhS_ii
        .type           _Z16transpose_globalPhS_ii,@function
        .size           _Z16transpose_globalPhS_ii,(.L_x_3 - _Z16transpose_globalPhS_ii)
        .other          _Z16transpose_globalPhS_ii,@"STO_CUDA_ENTRY STV_DEFAULT"
_Z16transpose_globalPhS_ii:
.text._Z16transpose_globalPhS_ii:
[----:B------:R-:W-:Y:S01]  /*0000*/  LDC R1, c[0x0][0x37c] ;  /* 0x0000df00ff017b82 */ /* 0x000fe20000000800 */
[----:B------:R-:W0:Y:S07]  /*0010*/  S2R R2, SR_TID.Y ;  /* 0x0000000000027919 */ /* 0x000e2e0000002200 */
[----:B------:R-:W1:Y:S01]  /*0020*/  LDC R0, c[0x0][0x360] ;  /* 0x0000d800ff007b82 */ /* 0x000e620000000800 */
[----:B------:R-:W2:Y:S01]  /*0030*/  LDCU.64 UR6, c[0x0][0x390] ;  /* 0x00007200ff0677ac */ /* 0x000ea20008000a00 */
[----:B------:R-:W1:Y:S06]  /*0040*/  S2R R3, SR_TID.X ;  /* 0x0000000000037919 */ /* 0x000e6c0000002100 */
[----:B------:R-:W0:Y:S08]  /*0050*/  S2UR UR5, SR_CTAID.Y ;  /* 0x00000000000579c3 */ /* 0x000e300000002600 */
[----:B------:R-:W0:Y:S08]  /*0060*/  LDC R5, c[0x0][0x364] ;  /* 0x0000d900ff057b82 */ /* 0x000e300000000800 */
[----:B------:R-:W1:Y:S01]  /*0070*/  S2UR UR4, SR_CTAID.X ;  /* 0x00000000000479c3 */ /* 0x000e620000002500 */
[----:B0-----:R-:W-:-:S05]  /*0080*/  IMAD R5, R5, UR5, R2 ;  /* 0x0000000505057c24 */ /* 0x001fca000f8e0202 */
[----:B--2---:R-:W-:Y:S01]  /*0090*/  ISETP.GE.AND P0, PT, R5, UR7, PT ;  /* 0x0000000705007c0c */ /* 0x004fe2000bf06270 */
[----:B-1----:R-:W-:-:S05]  /*00a0*/  IMAD R0, R0, UR4, R3 ;  /* 0x0000000400007c24 */ /* 0x002fca000f8e0203 */
[----:B------:R-:W-:-:S13]  /*00b0*/  ISETP.GE.OR P0, PT, R0, UR6, P0 ;  /* 0x0000000600007c0c */ /* 0x000fda0008706670 */
[----:B------:R-:W-:Y:S05]  /*00c0*/  @P0 EXIT ;  /* 0x000000000000094d */ /* 0x000fea0003800000 */
[----:B------:R-:W0:Y:S01]  /*00d0*/  LDCU.128 UR8, c[0x0][0x380] ;  /* 0x00007000ff0877ac */ /* 0x000e220008000c00 */
[----:B------:R-:W-:Y:S01]  /*00e0*/  IMAD R2, R5, UR6, R0 ;  /* 0x0000000605027c24 */ /* 0x000fe2000f8e0200 */
[----:B------:R-:W1:Y:S03]  /*00f0*/  LDCU.64 UR4, c[0x0][0x358] ;  /* 0x00006b00ff0477ac */ /* 0x000e660008000a00 */
[----:B------:R-:W-:-:S05]  /*0100*/  IMAD R3, R2, 0x3, RZ ;  /* 0x0000000302037824 */ /* 0x000fca00078e02ff */
[----:B0-----:R-:W-:-:S04]  /*0110*/  IADD3 R2, P0, PT, R3, UR8, RZ ;  /* 0x0000000803027c10 */ /* 0x001fc8000ff1e0ff */
[----:B------:R-:W-:-:S05]  /*0120*/  LEA.HI.X.SX32 R3, R3, UR9, 0x1, P0 ;  /* 0x0000000903037c11 */ /* 0x000fca00080f0eff */
[----:B-1----:R-:W2:Y:S01]  /*0130*/  LDG.E.U8 R7, desc[UR4][R2.64] ;  /* 0x0000000402077981 */ /* 0x002ea2000c1e1100 */
[----:B------:R-:W-:-:S04]  /*0140*/  IMAD R0, R0, UR7, R5 ;  /* 0x0000000700007c24 */ /* 0x000fc8000f8e0205 */
[----:B------:R-:W-:-:S05]  /*0150*/  IMAD R0, R0, 0x3, RZ ;  /* 0x0000000300007824 */ /* 0x000fca00078e02ff */
[----:B------:R-:W-:-:S04]  /*0160*/  IADD3 R4, P0, PT, R0, UR10, RZ ;  /* 0x0000000a00047c10 */ /* 0x000fc8000ff1e0ff */
[----:B------:R-:W-:-:S05]  /*0170*/  LEA.HI.X.SX32 R5, R0, UR11, 0x1, P0 ;  /* 0x0000000b00057c11 */ /* 0x000fca00080f0eff */
[----:B--2---:R-:W-:Y:S04]  /*0180*/  STG.E.U8 desc[UR4][R4.64], R7 ;  /* 0x0000000704007986 */ /* 0x004fe8000c101104 */
[----:B------:R-:W2:Y:S04]  /*0190*/  LDG.E.U8 R9, desc[UR4][R2.64+0x1] ;  /* 0x0000010402097981 */ /* 0x000ea8000c1e1100 */
[----:B--2---:R-:W-:Y:S04]  /*01a0*/  STG.E.U8 desc[UR4][R4.64+0x1], R9 ;  /* 0x0000010904007986 */ /* 0x004fe8000c101104 */
[----:B------:R-:W2:Y:S04]  /*01b0*/  LDG.E.U8 R11, desc[UR4][R2.64+0x2] ;  /* 0x00000204020b7981 */ /* 0x000ea8000c1e1100 */
[----:B--2---:R-:W-:Y:S01]  /*01c0*/  STG.E.U8 desc[UR4][R4.64+0x2], R11 ;  /* 0x0000020b04007986 */ /* 0x004fe2000c101104 */
[----:B------:R-:W-:Y:S05]  /*01d0*/  EXIT ;  /* 0x000000000000794d */ /* 0x000fea0003800000 */
.L_x_1:
        /* <DEDUP_REMOVED lines=10> */
.L_x_3:


//--------------------- .nv.shared._Z16transpose_sharedPhS_ii --------------------------
	.section	.nv.shared._Z16transpose_sharedPhS_ii,"aw",@nobits
	.sectionflags	@""
.nv.shared._Z16transpose_sharedPhS_ii:
	.zero		4096


//--------------------- .nv.shared.reserved.0     --------------------------
	.section	.nv.shared.reserved.0,"aw",@nobits
	.weak		__nv_reservedSMEM_offset_0_alias
	.size		__nv_reservedSMEM_offset_0_alias, 0, 64
	.other		__nv_reservedSMEM_offset_0_alias,@"STO_CUDA_RESERVED_SHARED STV_DEFAULT"
__nv_reservedSMEM_offset_0_alias:
	.zero		0
	.zero		64


//--------------------- .nv.constant0._Z16transpose_sharedPhS_ii --------------------------
	.section	.nv.constant0._Z16transpose_sharedPhS_ii,"a",@progbits
	.sectionflags	@""
	.align	4
.nv.constant0._Z16transpose_sharedPhS_ii:
	.zero		920


//--------------------- .nv.constant0._Z16transpose_globalPhS_ii --------------------------
	.section	.nv.constant0._Z16transpose_globalPhS_ii,"a",@progbits
	.sectionflags	@""
	.align	4
.nv.constant0._Z16transpose_globalPhS_ii:
	.zero		920


//--------------------- SYMBOLS --------------------------

	.type		.nv.reservedSmem.offset0,@object
	.size		.nv.reservedSmem.offset0,0x4
	.type		.nv.reservedSmem.cap,@object
	.size		.nv.reservedSmem.cap,0x4
